//
// Generated by NVIDIA NVVM Compiler
//
// Compiler Build ID: CL-36424714
// Cuda compilation tools, release 13.0, V13.0.88
// Based on NVVM 20.0.0
//

.version 9.0
.target sm_100
.address_size 64

	// .globl	_Z11oddevensortPiji

.visible .entry _Z11oddevensortPiji(
	.param .u64 .ptr .align 1 _Z11oddevensortPiji_param_0,
	.param .u32 _Z11oddevensortPiji_param_1,
	.param .u32 _Z11oddevensortPiji_param_2
)
{
	.reg .pred 	%p<5>;
	.reg .b32 	%r<13>;
	.reg .b64 	%rd<7>;

	ld.param.u64 	%rd4, [_Z11oddevensortPiji_param_0];
	ld.param.u32 	%r7, [_Z11oddevensortPiji_param_1];
	ld.param.u32 	%r8, [_Z11oddevensortPiji_param_2];
	cvta.to.global.u64 	%rd1, %rd4;
	mov.u32 	%r1, %tid.x;
	and.b32  	%r9, %r8, 1;
	setp.eq.b32 	%p1, %r9, 1;
	@%p1 bra 	$L__BB0_3;
	shl.b32 	%r12, %r1, 1;
	mul.wide.u32 	%rd6, %r12, 4;
	add.s64 	%rd2, %rd1, %rd6;
	ld.global.u32 	%r2, [%rd2];
	ld.global.u32 	%r3, [%rd2+4];
	setp.le.s32 	%p4, %r2, %r3;
	@%p4 bra 	$L__BB0_6;
	st.global.u32 	[%rd2+4], %r2;
	st.global.u32 	[%rd2], %r3;
	bra.uni 	$L__BB0_6;
$L__BB0_3:
	shl.b32 	%r4, %r1, 1;
	or.b32  	%r10, %r4, 1;
	add.s32 	%r11, %r7, -1;
	setp.ge.u32 	%p2, %r10, %r11;
	@%p2 bra 	$L__BB0_6;
	mul.wide.u32 	%rd5, %r4, 4;
	add.s64 	%rd3, %rd1, %rd5;
	ld.global.u32 	%r5, [%rd3+4];
	ld.global.u32 	%r6, [%rd3+8];
	setp.le.s32 	%p3, %r5, %r6;
	@%p3 bra 	$L__BB0_6;
	st.global.u32 	[%rd3+8], %r5;
	st.global.u32 	[%rd3+4], %r6;
$L__BB0_6:
	bar.sync 	0;
	ret;

}


// ===== COMPILED SASS (sm_100) =====

	.target	sm_100

	.elftype	@"ET_EXEC"


//--------------------- .note.nv.tkinfo           --------------------------
	.section	.note.nv.tkinfo,"",@"SHT_NOTE"
	.sectionflags	@"SHF_NOTE_NV_TKINFO"
	.tkinfo
        /*0018*/ 	.word	0x00000002
        /*0030*/ 	.string	""
        /*0030*/ 	.string	"ptxas"
        /*0030*/ 	.string	"Cuda compilation tools, release 13.0, V13.0.88"
        /*0030*/ 	.string	"Build cuda_13.0.r13.0/compiler.36424714_0"
        /*0030*/ 	.string	"-arch sm_100 -m 64 "



//--------------------- .note.nv.cuinfo           --------------------------
	.section	.note.nv.cuinfo,"",@"SHT_NOTE"
	.sectionflags	@"SHF_NOTE_NV_CUINFO"
        /*0018*/ 	.short	0x0002
        /*001a*/ 	.short	0x0064
        /*001c*/ 	.short	0x0082
	.zero		2


//--------------------- .nv.info                  --------------------------
	.section	.nv.info,"",@"SHT_CUDA_INFO"
	.align	4


	//----- nvinfo : EIATTR_REGCOUNT
	.align		4
        /*0000*/ 	.byte	0x04, 0x2f
        /*0002*/ 	.short	(.L_1 - .L_0)
	.align		4
.L_0:
        /*0004*/ 	.word	index@(_Z11oddevensortPiji)
        /*0008*/ 	.word	0x00000008


	//----- nvinfo : EIATTR_FRAME_SIZE
	.align		4
.L_1:
        /*000c*/ 	.byte	0x04, 0x11
        /*000e*/ 	.short	(.L_3 - .L_2)
	.align		4
.L_2:
        /*0010*/ 	.word	index@(_Z11oddevensortPiji)
        /*0014*/ 	.word	0x00000000


	//----- nvinfo : EIATTR_MIN_STACK_SIZE
	.align		4
.L_3:
        /*0018*/ 	.byte	0x04, 0x12
        /*001a*/ 	.short	(.L_5 - .L_4)
	.align		4
.L_4:
        /*001c*/ 	.word	index@(_Z11oddevensortPiji)
        /*0020*/ 	.word	0x00000000
.L_5:


//--------------------- .nv.compat                --------------------------
	.section	.nv.compat,"",@"SHT_CUDA_COMPAT_INFO"
	.align	4
        /*0000*/ 	.byte	0x02, 0x09, 0x00, 0x00, 0x02, 0x02, 0x01, 0x00, 0x02, 0x05, 0x05, 0x00, 0x03, 0x07, 0x01, 0x01
        /*0010*/ 	.byte	0x02, 0x03, 0x00, 0x00, 0x02, 0x06, 0x01, 0x00, 0x04, 0x0b, 0x08, 0x00, 0x09, 0x00, 0x00, 0x00
        /*0020*/ 	.byte	0x00, 0x00, 0x00, 0x00


//--------------------- .nv.info._Z11oddevensortPiji --------------------------
	.section	.nv.info._Z11oddevensortPiji,"",@"SHT_CUDA_INFO"
	.sectionflags	@""
	.align	4


	//----- nvinfo : EIATTR_CUDA_API_VERSION
	.align		4
        /*0000*/ 	.byte	0x04, 0x37
        /*0002*/ 	.short	(.L_7 - .L_6)
.L_6:
        /*0004*/ 	.word	0x00000082


	//----- nvinfo : EIATTR_KPARAM_INFO
	.align		4
.L_7:
        /*0008*/ 	.byte	0x04, 0x17
        /*000a*/ 	.short	(.L_9 - .L_8)
.L_8:
        /*000c*/ 	.word	0x00000000
        /*0010*/ 	.short	0x0002
        /*0012*/ 	.short	0x000c
        /*0014*/ 	.byte	0x00, 0xf0, 0x11, 0x00


	//----- nvinfo : EIATTR_KPARAM_INFO
	.align		4
.L_9:
        /*0018*/ 	.byte	0x04, 0x17
        /*001a*/ 	.short	(.L_11 - .L_10)
.L_10:
        /*001c*/ 	.word	0x00000000
        /*0020*/ 	.short	0x0001
        /*0022*/ 	.short	0x0008
        /*0024*/ 	.byte	0x00, 0xf0, 0x11, 0x00


	//----- nvinfo : EIATTR_KPARAM_INFO
	.align		4
.L_11:
        /*0028*/ 	.byte	0x04, 0x17
        /*002a*/ 	.short	(.L_13 - .L_12)
.L_12:
        /*002c*/ 	.word	0x00000000
        /*0030*/ 	.short	0x0000
        /*0032*/ 	.short	0x0000
        /*0034*/ 	.byte	0x00, 0xf5, 0x21, 0x00


	//----- nvinfo : EIATTR_SPARSE_MMA_MASK
	.align		4
.L_13:
        /*0038*/ 	.byte	0x03, 0x50
        /*003a*/ 	.short	0x0000


	//----- nvinfo : EIATTR_MAXREG_COUNT
	.align		4
        /*003c*/ 	.byte	0x03, 0x1b
        /*003e*/ 	.short	0x00ff


	//----- nvinfo : EIATTR_NUM_BARRIERS
	.align		4
        /*0040*/ 	.byte	0x02, 0x4c
        /*0042*/ 	.byte	0x01
	.zero		1


	//----- nvinfo : EIATTR_MERCURY_ISA_VERSION
	.align		4
        /*0044*/ 	.byte	0x03, 0x5f
        /*0046*/ 	.short	0x0101


	//----- nvinfo : EIATTR_VRC_CTA_INIT_COUNT
	.align		4
        /*0048*/ 	.byte	0x02, 0x4a
	.zero		1
	.zero		1


	//----- nvinfo : EIATTR_EXIT_INSTR_OFFSETS
	.align		4
        /*004c*/ 	.byte	0x04, 0x1c
        /*004e*/ 	.short	(.L_15 - .L_14)


	//   ....[0]....
.L_14:
        /*0050*/ 	.word	0x00000210


	//----- nvinfo : EIATTR_CRS_STACK_SIZE
	.align		4
.L_15:
        /*0054*/ 	.byte	0x04, 0x1e
        /*0056*/ 	.short	(.L_17 - .L_16)
.L_16:
        /*0058*/ 	.word	0x00000000


	//----- nvinfo : EIATTR_CBANK_PARAM_SIZE
	.align		4
.L_17:
        /*005c*/ 	.byte	0x03, 0x19
        /*005e*/ 	.short	0x0010


	//----- nvinfo : EIATTR_PARAM_CBANK
	.align		4
        /*0060*/ 	.byte	0x04, 0x0a
        /*0062*/ 	.short	(.L_19 - .L_18)
	.align		4
.L_18:
        /*0064*/ 	.word	index@(.nv.constant0._Z11oddevensortPiji)
        /*0068*/ 	.short	0x0380
        /*006a*/ 	.short	0x0010


	//----- nvinfo : EIATTR_SW_WAR
	.align		4
.L_19:
        /*006c*/ 	.byte	0x04, 0x36
        /*006e*/ 	.short	(.L_21 - .L_20)
.L_20:
        /*0070*/ 	.word	0x00000008
.L_21:


//--------------------- .nv.callgraph             --------------------------
	.section	.nv.callgraph,"",@"SHT_CUDA_CALLGRAPH"
	.align	4
	.sectionentsize	8
	.align		4
        /*0000*/ 	.word	0x00000000
	.align		4
        /*0004*/ 	.word	0xffffffff
	.align		4
        /*0008*/ 	.word	0x00000000
	.align		4
        /*000c*/ 	.word	0xfffffffe
	.align		4
        /*0010*/ 	.word	0x00000000
	.align		4
        /*0014*/ 	.word	0xfffffffd
	.align		4
        /*0018*/ 	.word	0x00000000
	.align		4
        /*001c*/ 	.word	0xfffffffc


//--------------------- .text._Z11oddevensortPiji --------------------------
	.section	.text._Z11oddevensortPiji,"ax",@progbits
	.align	128
        .global         _Z11oddevensortPiji
        .type           _Z11oddevensortPiji,@function
        .size           _Z11oddevensortPiji,(.L_x_4 - _Z11oddevensortPiji)
        .other          _Z11oddevensortPiji,@"STO_CUDA_ENTRY STV_DEFAULT"
_Z11oddevensortPiji:
.text._Z11oddevensortPiji:
[----:B------:R-:W-:Y:S01]  /*0000*/  LDC R1, c[0x0][0x37c] ;  /* 0x0000df00ff017b82 */ /* 0x000fe20000000800 */
[----:B------:R-:W0:Y:S01]  /*0010*/  LDCU UR4, c[0x0][0x38c] ;  /* 0x00007180ff0477ac */ /* 0x000e220008000800 */
[----:B------:R-:W1:Y:S01]  /*0020*/  S2R R5, SR_TID.X ;  /* 0x0000000000057919 */ /* 0x000e620000002100 */
[----:B------:R-:W-:Y:S01]  /*0030*/  BSSY.RECONVERGENT B0, `(.L_x_0) ;  /* 0x000001c000007945 */ /* 0x000fe20003800200 */
[----:B------:R-:W2:Y:S01]  /*0040*/  LDCU.64 UR6, c[0x0][0x358] ;  /* 0x00006b00ff0677ac */ /* 0x000ea20008000a00 */
[----:B0-----:R-:W-:-:S04]  /*0050*/  ULOP3.LUT UR4, UR4, 0x1, URZ, 0xc0, !UPT ;  /* 0x0000000104047892 */ /* 0x001fc8000f8ec0ff */
[----:B------:R-:W-:-:S09]  /*0060*/  UISETP.NE.U32.AND UP0, UPT, UR4, 0x1, UPT ;  /* 0x000000010400788c */ /* 0x000fd2000bf05070 */
[----:B--2---:R-:W-:Y:S05]  /*0070*/  BRA.U !UP0, `(.L_x_1) ;  /* 0x0000000108287547 */ /* 0x004fea000b800000 */
[----:B------:R-:W0:Y:S01]  /*0080*/  LDC.64 R2, c[0x0][0x380] ;  /* 0x0000e000ff027b82 */ /* 0x000e220000000a00 */
[----:B-1----:R-:W-:-:S04]  /*0090*/  IMAD.SHL.U32 R5, R5, 0x2, RZ ;  /* 0x0000000205057824 */ /* 0x002fc800078e00ff */
[----:B0-----:R-:W-:-:S05]  /*00a0*/  IMAD.WIDE.U32 R2, R5, 0x4, R2 ;  /* 0x0000000405027825 */ /* 0x001fca00078e0002 */
[----:B------:R-:W2:Y:S04]  /*00b0*/  LDG.E R5, desc[UR6][R2.64] ;  /* 0x0000000602057981 */ /* 0x000ea8000c1e1900 */
[----:B------:R-:W2:Y:S02]  /*00c0*/  LDG.E R0, desc[UR6][R2.64+0x4] ;  /* 0x0000040602007981 */ /* 0x000ea4000c1e1900 */
[----:B--2---:R-:W-:-:S13]  /*00d0*/  ISETP.GT.AND P0, PT, R5, R0, PT ;  /* 0x000000000500720c */ /* 0x004fda0003f04270 */
[----:B------:R-:W-:Y:S05]  /*00e0*/  @!P0 BRA `(.L_x_2) ;  /* 0x0000000000408947 */ /* 0x000fea0003800000 */
[----:B------:R1:W-:Y:S04]  /*00f0*/  STG.E desc[UR6][R2.64+0x4], R5 ;  /* 0x0000040502007986 */ /* 0x0003e8000c101906 */
[----:B------:R1:W-:Y:S01]  /*0100*/  STG.E desc[UR6][R2.64], R0 ;  /* 0x0000000002007986 */ /* 0x0003e2000c101906 */
[----:B------:R-:W-:Y:S05]  /*0110*/  BRA `(.L_x_2) ;  /* 0x0000000000347947 */ /* 0x000fea0003800000 */
.L_x_1:
[----:B------:R-:W0:Y:S01]  /*0120*/  LDCU UR4, c[0x0][0x388] ;  /* 0x00007100ff0477ac */ /* 0x000e220008000800 */
[----:B-1----:R-:W-:-:S05]  /*0130*/  SHF.L.U32 R5, R5, 0x1, RZ ;  /* 0x0000000105057819 */ /* 0x002fca00000006ff */
[----:B------:R-:W-:Y:S01]  /*0140*/  VIADD R0, R5, 0x1 ;  /* 0x0000000105007836 */ /* 0x000fe20000000000 */
[----:B0-----:R-:W-:-:S06]  /*0150*/  UIADD3 UR4, UPT, UPT, UR4, -0x1, URZ ;  /* 0xffffffff04047890 */ /* 0x001fcc000fffe0ff */
[----:B------:R-:W-:-:S13]  /*0160*/  ISETP.GE.U32.AND P0, PT, R0, UR4, PT ;  /* 0x0000000400007c0c */ /* 0x000fda000bf06070 */
[----:B------:R-:W-:Y:S05]  /*0170*/  @P0 BRA `(.L_x_2) ;  /* 0x00000000001c0947 */ /* 0x000fea0003800000 */
[----:B------:R-:W0:Y:S02]  /*0180*/  LDC.64 R2, c[0x0][0x380] ;  /* 0x0000e000ff027b82 */ /* 0x000e240000000a00 */
[----:B0-----:R-:W-:-:S05]  /*0190*/  IMAD.WIDE.U32 R2, R5, 0x4, R2 ;  /* 0x0000000405027825 */ /* 0x001fca00078e0002 */
[----:B------:R-:W2:Y:S04]  /*01a0*/  LDG.E R5, desc[UR6][R2.64+0x4] ;  /* 0x0000040602057981 */ /* 0x000ea8000c1e1900 */
[----:B------:R-:W2:Y:S02]  /*01b0*/  LDG.E R0, desc[UR6][R2.64+0x8] ;  /* 0x0000080602007981 */ /* 0x000ea4000c1e1900 */
[----:B--2---:R-:W-:-:S13]  /*01c0*/  ISETP.GT.AND P0, PT, R5, R0, PT ;  /* 0x000000000500720c */ /* 0x004fda0003f04270 */
[----:B------:R0:W-:Y:S04]  /*01d0*/  @P0 STG.E desc[UR6][R2.64+0x8], R5 ;  /* 0x0000080502000986 */ /* 0x0001e8000c101906 */
[----:B------:R0:W-:Y:S02]  /*01e0*/  @P0 STG.E desc[UR6][R2.64+0x4], R0 ;  /* 0x0000040002000986 */ /* 0x0001e4000c101906 */
.L_x_2:
[----:B------:R-:W-:Y:S05]  /*01f0*/  BSYNC.RECONVERGENT B0 ;  /* 0x0000000000007941 */ /* 0x000fea0003800200 */
.L_x_0:
[----:B------:R-:W-:Y:S06]  /*0200*/  BAR.SYNC.DEFER_BLOCKING 0x0 ;  /* 0x0000000000007b1d */ /* 0x000fec0000010000 */
[----:B------:R-:W-:Y:S05]  /*0210*/  EXIT ;  /* 0x000000000000794d */ /* 0x000fea0003800000 */
.L_x_3:
[----:B------:R-:W-:-:S00]  /*0220*/  BRA `(.L_x_3) ;  /* 0xfffffffc00fc7947 */ /* 0x000fc0000383ffff */
[----:B------:R-:W-:-:S00]  /*0230*/  NOP ;  /* 0x0000000000007918 */ /* 0x000fc00000000000 */
        /* <DEDUP_REMOVED lines=12> */
.L_x_4:


//--------------------- .nv.shared.reserved.0     --------------------------
	.section	.nv.shared.reserved.0,"aw",@nobits
	.weak		__nv_reservedSMEM_offset_0_alias
	.size		__nv_reservedSMEM_offset_0_alias, 0, 64
	.other		__nv_reservedSMEM_offset_0_alias,@"STO_CUDA_RESERVED_SHARED STV_DEFAULT"
__nv_reservedSMEM_offset_0_alias:
	.zero		0
	.zero		64


//--------------------- .nv.constant0._Z11oddevensortPiji --------------------------
	.section	.nv.constant0._Z11oddevensortPiji,"a",@progbits
	.sectionflags	@""
	.align	4
.nv.constant0._Z11oddevensortPiji:
	.zero		912


//--------------------- SYMBOLS --------------------------

	.type		.nv.reservedSmem.offset0,@object
	.size		.nv.reservedSmem.offset0,0x4
